	.headerflags	@"EF_CUDA_TEXMODE_UNIFIED EF_CUDA_64BIT_ADDRESS EF_CUDA_ACCELERATORS EF_CUDA_SM90 EF_CUDA_VIRTUAL_SM(EF_CUDA_SM90)"
	.elftype	@"ET_EXEC"


//--------------------- .nv.info                  --------------------------
	.section	.nv.info,"",@"SHT_CUDA_INFO"
	.align	4


	//----- nvinfo : EIATTR_REGCOUNT
	.align		4
        /*0000*/ 	.byte	0x04, 0x2f
        /*0002*/ 	.short	(.L_3 - .L_2)
	.align		4
.L_2:
        /*0004*/ 	.word	index@(triton_poi_fused__native_batch_norm_legit_no_training__unsafe_index_add_mul_relu_sub_43)
        /*0008*/ 	.word	0x00000020


	//----- nvinfo : EIATTR_MIN_STACK_SIZE
	.align		4
.L_3:
        /*000c*/ 	.byte	0x04, 0x12
        /*000e*/ 	.short	(.L_5 - .L_4)
	.align		4
.L_4:
        /*0010*/ 	.word	index@(triton_poi_fused__native_batch_norm_legit_no_training__unsafe_index_add_mul_relu_sub_43)
        /*0014*/ 	.word	0x00000000


	//----- nvinfo : EIATTR_FRAME_SIZE
	.align		4
.L_5:
        /*0018*/ 	.byte	0x04, 0x11
        /*001a*/ 	.short	(.L_7 - .L_6)
	.align		4
.L_6:
        /*001c*/ 	.word	index@(triton_poi_fused__native_batch_norm_legit_no_training__unsafe_index_add_mul_relu_sub_43)
        /*0020*/ 	.word	0x00000000


	//----- nvinfo : EIATTR_MIN_STACK_SIZE
	.align		4
.L_7:
        /*0024*/ 	.byte	0x04, 0x12
        /*0026*/ 	.short	(.L_9 - .L_8)
	.align		4
.L_8:
        /*0028*/ 	.word	index@(triton_poi_fused__native_batch_norm_legit_no_training__unsafe_index_add_mul_relu_sub_43)
        /*002c*/ 	.word	0x00000000
.L_9:


//--------------------- .nv.info.triton_poi_fused__native_batch_norm_legit_no_training__unsafe_index_add_mul_relu_sub_43 --------------------------
	.section	.nv.info.triton_poi_fused__native_batch_norm_legit_no_training__unsafe_index_add_mul_relu_sub_43,"",@"SHT_CUDA_INFO"
	.sectionflags	@""
	.align	4


	//----- nvinfo : EIATTR_CUDA_API_VERSION
	.align		4
        /*0000*/ 	.byte	0x04, 0x37
        /*0002*/ 	.short	(.L_11 - .L_10)
.L_10:
        /*0004*/ 	.word	0x0000007c


	//----- nvinfo : EIATTR_KPARAM_INFO
	.align		4
.L_11:
        /*0008*/ 	.byte	0x04, 0x17
        /*000a*/ 	.short	(.L_13 - .L_12)
.L_12:
        /*000c*/ 	.word	0x00000000
        /*0010*/ 	.short	0x0013
        /*0012*/ 	.short	0x0098
        /*0014*/ 	.byte	0x00, 0xf0, 0x11, 0x00


	//----- nvinfo : EIATTR_KPARAM_INFO
	.align		4
.L_13:
        /*0018*/ 	.byte	0x04, 0x17
        /*001a*/ 	.short	(.L_15 - .L_14)
.L_14:
        /*001c*/ 	.word	0x00000000
        /*0020*/ 	.short	0x0012
        /*0022*/ 	.short	0x0090
        /*0024*/ 	.byte	0x00, 0xf4, 0x21, 0x00


	//----- nvinfo : EIATTR_KPARAM_INFO
	.align		4
.L_15:
        /*0028*/ 	.byte	0x04, 0x17
        /*002a*/ 	.short	(.L_17 - .L_16)
.L_16:
        /*002c*/ 	.word	0x00000000
        /*0030*/ 	.short	0x0011
        /*0032*/ 	.short	0x0088
        /*0034*/ 	.byte	0x00, 0xf4, 0x21, 0x00


	//----- nvinfo : EIATTR_KPARAM_INFO
	.align		4
.L_17:
        /*0038*/ 	.byte	0x04, 0x17
        /*003a*/ 	.short	(.L_19 - .L_18)
.L_18:
        /*003c*/ 	.word	0x00000000
        /*0040*/ 	.short	0x0010
        /*0042*/ 	.short	0x0080
        /*0044*/ 	.byte	0x00, 0xf4, 0x21, 0x00


	//----- nvinfo : EIATTR_KPARAM_INFO
	.align		4
.L_19:
        /*0048*/ 	.byte	0x04, 0x17
        /*004a*/ 	.short	(.L_21 - .L_20)
.L_20:
        /*004c*/ 	.word	0x00000000
        /*0050*/ 	.short	0x000f
        /*0052*/ 	.short	0x0078
        /*0054*/ 	.byte	0x00, 0xf4, 0x21, 0x00


	//----- nvinfo : EIATTR_KPARAM_INFO
	.align		4
.L_21:
        /*0058*/ 	.byte	0x04, 0x17
        /*005a*/ 	.short	(.L_23 - .L_22)
.L_22:
        /*005c*/ 	.word	0x00000000
        /*0060*/ 	.short	0x000e
        /*0062*/ 	.short	0x0070
        /*0064*/ 	.byte	0x00, 0xf4, 0x21, 0x00


	//----- nvinfo : EIATTR_KPARAM_INFO
	.align		4
.L_23:
        /*0068*/ 	.byte	0x04, 0x17
        /*006a*/ 	.short	(.L_25 - .L_24)
.L_24:
        /*006c*/ 	.word	0x00000000
        /*0070*/ 	.short	0x000d
        /*0072*/ 	.short	0x0068
        /*0074*/ 	.byte	0x00, 0xf4, 0x21, 0x00


	//----- nvinfo : EIATTR_KPARAM_INFO
	.align		4
.L_25:
        /*0078*/ 	.byte	0x04, 0x17
        /*007a*/ 	.short	(.L_27 - .L_26)
.L_26:
        /*007c*/ 	.word	0x00000000
        /*0080*/ 	.short	0x000c
        /*0082*/ 	.short	0x0060
        /*0084*/ 	.byte	0x00, 0xf4, 0x21, 0x00


	//----- nvinfo : EIATTR_KPARAM_INFO
	.align		4
.L_27:
        /*0088*/ 	.byte	0x04, 0x17
        /*008a*/ 	.short	(.L_29 - .L_28)
.L_28:
        /*008c*/ 	.word	0x00000000
        /*0090*/ 	.short	0x000b
        /*0092*/ 	.short	0x0058
        /*0094*/ 	.byte	0x00, 0xf4, 0x21, 0x00


	//----- nvinfo : EIATTR_KPARAM_INFO
	.align		4
.L_29:
        /*0098*/ 	.byte	0x04, 0x17
        /*009a*/ 	.short	(.L_31 - .L_30)
.L_30:
        /*009c*/ 	.word	0x00000000
        /*00a0*/ 	.short	0x000a
        /*00a2*/ 	.short	0x0050
        /*00a4*/ 	.byte	0x00, 0xf4, 0x21, 0x00


	//----- nvinfo : EIATTR_KPARAM_INFO
	.align		4
.L_31:
        /*00a8*/ 	.byte	0x04, 0x17
        /*00aa*/ 	.short	(.L_33 - .L_32)
.L_32:
        /*00ac*/ 	.word	0x00000000
        /*00b0*/ 	.short	0x0009
        /*00b2*/ 	.short	0x0048
        /*00b4*/ 	.byte	0x00, 0xf4, 0x21, 0x00


	//----- nvinfo : EIATTR_KPARAM_INFO
	.align		4
.L_33:
        /*00b8*/ 	.byte	0x04, 0x17
        /*00ba*/ 	.short	(.L_35 - .L_34)
.L_34:
        /*00bc*/ 	.word	0x00000000
        /*00c0*/ 	.short	0x0008
        /*00c2*/ 	.short	0x0040
        /*00c4*/ 	.byte	0x00, 0xf4, 0x21, 0x00


	//----- nvinfo : EIATTR_KPARAM_INFO
	.align		4
.L_35:
        /*00c8*/ 	.byte	0x04, 0x17
        /*00ca*/ 	.short	(.L_37 - .L_36)
.L_36:
        /*00cc*/ 	.word	0x00000000
        /*00d0*/ 	.short	0x0007
        /*00d2*/ 	.short	0x0038
        /*00d4*/ 	.byte	0x00, 0xf4, 0x21, 0x00


	//----- nvinfo : EIATTR_KPARAM_INFO
	.align		4
.L_37:
        /*00d8*/ 	.byte	0x04, 0x17
        /*00da*/ 	.short	(.L_39 - .L_38)
.L_38:
        /*00dc*/ 	.word	0x00000000
        /*00e0*/ 	.short	0x0006
        /*00e2*/ 	.short	0x0030
        /*00e4*/ 	.byte	0x00, 0xf4, 0x21, 0x00


	//----- nvinfo : EIATTR_KPARAM_INFO
	.align		4
.L_39:
        /*00e8*/ 	.byte	0x04, 0x17
        /*00ea*/ 	.short	(.L_41 - .L_40)
.L_40:
        /*00ec*/ 	.word	0x00000000
        /*00f0*/ 	.short	0x0005
        /*00f2*/ 	.short	0x0028
        /*00f4*/ 	.byte	0x00, 0xf4, 0x21, 0x00


	//----- nvinfo : EIATTR_KPARAM_INFO
	.align		4
.L_41:
        /*00f8*/ 	.byte	0x04, 0x17
        /*00fa*/ 	.short	(.L_43 - .L_42)
.L_42:
        /*00fc*/ 	.word	0x00000000
        /*0100*/ 	.short	0x0004
        /*0102*/ 	.short	0x0020
        /*0104*/ 	.byte	0x00, 0xf4, 0x21, 0x00


	//----- nvinfo : EIATTR_KPARAM_INFO
	.align		4
.L_43:
        /*0108*/ 	.byte	0x04, 0x17
        /*010a*/ 	.short	(.L_45 - .L_44)
.L_44:
        /*010c*/ 	.word	0x00000000
        /*0110*/ 	.short	0x0003
        /*0112*/ 	.short	0x0018
        /*0114*/ 	.byte	0x00, 0xf4, 0x21, 0x00


	//----- nvinfo : EIATTR_KPARAM_INFO
	.align		4
.L_45:
        /*0118*/ 	.byte	0x04, 0x17
        /*011a*/ 	.short	(.L_47 - .L_46)
.L_46:
        /*011c*/ 	.word	0x00000000
        /*0120*/ 	.short	0x0002
        /*0122*/ 	.short	0x0010
        /*0124*/ 	.byte	0x00, 0xf4, 0x21, 0x00


	//----- nvinfo : EIATTR_KPARAM_INFO
	.align		4
.L_47:
        /*0128*/ 	.byte	0x04, 0x17
        /*012a*/ 	.short	(.L_49 - .L_48)
.L_48:
        /*012c*/ 	.word	0x00000000
        /*0130*/ 	.short	0x0001
        /*0132*/ 	.short	0x0008
        /*0134*/ 	.byte	0x00, 0xf4, 0x21, 0x00


	//----- nvinfo : EIATTR_KPARAM_INFO
	.align		4
.L_49:
        /*0138*/ 	.byte	0x04, 0x17
        /*013a*/ 	.short	(.L_51 - .L_50)
.L_50:
        /*013c*/ 	.word	0x00000000
        /*0140*/ 	.short	0x0000
        /*0142*/ 	.short	0x0000
        /*0144*/ 	.byte	0x00, 0xf4, 0x21, 0x00


	//----- nvinfo : EIATTR_SPARSE_MMA_MASK
	.align		4
.L_51:
        /*0148*/ 	.byte	0x03, 0x50
        /*014a*/ 	.short	0x0000


	//----- nvinfo : EIATTR_MAXREG_COUNT
	.align		4
        /*014c*/ 	.byte	0x03, 0x1b
        /*014e*/ 	.short	0x00ff


	//----- nvinfo : EIATTR_EXIT_INSTR_OFFSETS
	.align		4
        /*0150*/ 	.byte	0x04, 0x1c
        /*0152*/ 	.short	(.L_53 - .L_52)


	//   ....[0]....
.L_52:
        /*0154*/ 	.word	0x00000ab0


	//   ....[1]....
        /*0158*/ 	.word	0x00000ad0


	//----- nvinfo : EIATTR_REQNTID
	.align		4
.L_53:
        /*015c*/ 	.byte	0x04, 0x10
        /*015e*/ 	.short	(.L_55 - .L_54)
.L_54:
        /*0160*/ 	.word	0x00000080
        /*0164*/ 	.word	0x00000001
        /*0168*/ 	.word	0x00000001


	//----- nvinfo : EIATTR_CBANK_PARAM_SIZE
	.align		4
.L_55:
        /*016c*/ 	.byte	0x03, 0x19
        /*016e*/ 	.short	0x009c


	//----- nvinfo : EIATTR_PARAM_CBANK
	.align		4
        /*0170*/ 	.byte	0x04, 0x0a
        /*0172*/ 	.short	(.L_57 - .L_56)
	.align		4
.L_56:
        /*0174*/ 	.word	index@(.nv.constant0.triton_poi_fused__native_batch_norm_legit_no_training__unsafe_index_add_mul_relu_sub_43)
        /*0178*/ 	.short	0x0210
        /*017a*/ 	.short	0x009c


	//----- nvinfo : EIATTR_SW_WAR
	.align		4
.L_57:
        /*017c*/ 	.byte	0x04, 0x36
        /*017e*/ 	.short	(.L_59 - .L_58)
.L_58:
        /*0180*/ 	.word	0x00000008
.L_59:


//--------------------- .nv.callgraph             --------------------------
	.section	.nv.callgraph,"",@"SHT_CUDA_CALLGRAPH"
	.align	4
	.sectionentsize	8
	.align		4
        /*0000*/ 	.word	0x00000000
	.align		4
        /*0004*/ 	.word	0xffffffff
	.align		4
        /*0008*/ 	.word	0x00000000
	.align		4
        /*000c*/ 	.word	0xfffffffe
	.align		4
        /*0010*/ 	.word	0x00000000
	.align		4
        /*0014*/ 	.word	0xfffffffd
	.align		4
        /*0018*/ 	.word	0x00000000
	.align		4
        /*001c*/ 	.word	0xfffffffc


//--------------------- .nv.constant4             --------------------------
	.section	.nv.constant4,"a",@progbits
	.align	8
	.align		8
.nv.constant4:
        /*0000*/ 	.dword	_$_str
	.align		8
        /*0008*/ 	.dword	_$_str_$_2


//--------------------- .text.triton_poi_fused__native_batch_norm_legit_no_training__unsafe_index_add_mul_relu_sub_43 --------------------------
	.section	.text.triton_poi_fused__native_batch_norm_legit_no_training__unsafe_index_add_mul_relu_sub_43,"ax",@progbits
	.align	128
        .global         triton_poi_fused__native_batch_norm_legit_no_training__unsafe_index_add_mul_relu_sub_43
        .type           triton_poi_fused__native_batch_norm_legit_no_training__unsafe_index_add_mul_relu_sub_43,@function
        .size           triton_poi_fused__native_batch_norm_legit_no_training__unsafe_index_add_mul_relu_sub_43,(.L_x_1 - triton_poi_fused__native_batch_norm_legit_no_training__unsafe_index_add_mul_relu_sub_43)
        .other          triton_poi_fused__native_batch_norm_legit_no_training__unsafe_index_add_mul_relu_sub_43,@"STO_CUDA_ENTRY STV_DEFAULT"
triton_poi_fused__native_batch_norm_legit_no_training__unsafe_index_add_mul_relu_sub_43:
.text.triton_poi_fused__native_batch_norm_legit_no_training__unsafe_index_add_mul_relu_sub_43:
[----:B------:R-:W0:Y:S01]  /*0000*/  LDC R1, c[0x0][0x28] ;  /* 0x00000a00ff017b82 */ /* 0x000e220000000800 */
[----:B------:R-:W1:Y:S07]  /*0010*/  S2R R3, SR_TID.X ;  /* 0x0000000000037919 */ /* 0x000e6e0000002100 */
[----:B------:R-:W2:Y:S01]  /*0020*/  LDC.64 R8, c[0x0][0x268] ;  /* 0x00009a00ff087b82 */ /* 0x000ea20000000a00 */
[----:B------:R-:W-:Y:S01]  /*0030*/  CS2R R18, SRZ ;  /* 0x0000000000127805 */ /* 0x000fe2000001ff00 */
[----:B------:R-:W-:Y:S01]  /*0040*/  ULDC.64 UR4, c[0x0][0x208] ;  /* 0x0000820000047ab9 */ /* 0x000fe20000000a00 */
[----:B------:R-:W3:Y:S05]  /*0050*/  S2R R2, SR_CTAID.X ;  /* 0x0000000000027919 */ /* 0x000eea0000002500 */
[----:B------:R-:W4:Y:S01]  /*0060*/  LDC.64 R4, c[0x0][0x270] ;  /* 0x00009c00ff047b82 */ /* 0x000f220000000a00 */
[----:B------:R-:W-:-:S07]  /*0070*/  CS2R R16, SRZ ;  /* 0x0000000000107805 */ /* 0x000fce000001ff00 */
[----:B------:R-:W5:Y:S01]  /*0080*/  LDC.64 R26, c[0x0][0x298] ;  /* 0x0000a600ff1a7b82 */ /* 0x000f620000000a00 */
[----:B------:R-:W-:Y:S02]  /*0090*/  CS2R R12, SRZ ;  /* 0x00000000000c7805 */ /* 0x000fe4000001ff00 */
[----:B------:R-:W-:-:S05]  /*00a0*/  CS2R R10, SRZ ;  /* 0x00000000000a7805 */ /* 0x000fca000001ff00 */
[----:B------:R-:W5:Y:S01]  /*00b0*/  LDC.64 R14, c[0x0][0x228] ;  /* 0x00008a00ff0e7b82 */ /* 0x000f620000000a00 */
[----:B------:R-:W-:Y:S01]  /*00c0*/  HFMA2.MMA R20, -RZ, RZ, 0, 0 ;  /* 0x00000000ff147435 */ /* 0x000fe200000001ff */
[----:B------:R-:W-:Y:S01]  /*00d0*/  ULDC.64 UR6, c[0x0][0x278] ;  /* 0x00009e0000067ab9 */ /* 0x000fe20000000a00 */
[----:B-1----:R-:W-:-:S05]  /*00e0*/  LOP3.LUT R3, R3, 0x7f, RZ, 0xc0, !PT ;  /* 0x0000007f03037812 */ /* 0x002fca00078ec0ff */
[----:B---3--:R-:W-:-:S05]  /*00f0*/  IMAD R0, R2, 0x80, R3 ;  /* 0x0000008002007824 */ /* 0x008fca00078e0203 */
[----:B------:R-:W-:Y:S02]  /*0100*/  SHF.R.S32.HI R3, RZ, 0x1f, R0 ;  /* 0x0000001fff037819 */ /* 0x000fe40000011400 */
[----:B------:R-:W-:Y:S02]  /*0110*/  ISETP.GE.AND P0, PT, R0, 0x400, PT ;  /* 0x000004000000780c */ /* 0x000fe40003f06270 */
[----:B------:R-:W-:-:S04]  /*0120*/  LEA.HI R3, R3, R0, RZ, 0x2 ;  /* 0x0000000003037211 */ /* 0x000fc800078f10ff */
[----:B------:R-:W-:Y:S02]  /*0130*/  SHF.R.S32.HI R21, RZ, 0x2, R3 ;  /* 0x00000002ff157819 */ /* 0x000fe40000011403 */
[----:B------:R-:W-:Y:S02]  /*0140*/  LOP3.LUT R3, R3, 0xfffffffc, RZ, 0xc0, !PT ;  /* 0xfffffffc03037812 */ /* 0x000fe400078ec0ff */
[----:B------:R-:W-:Y:S02]  /*0150*/  LEA.HI R6, R21, R21, RZ, 0x2 ;  /* 0x0000001515067211 */ /* 0x000fe400078f10ff */
[----:B------:R-:W-:Y:S02]  /*0160*/  IADD3 R22, R0, -R3, RZ ;  /* 0x8000000300167210 */ /* 0x000fe40007ffe0ff */
[----:B------:R-:W-:-:S05]  /*0170*/  LOP3.LUT R6, R6, 0xfffffffc, RZ, 0xc0, !PT ;  /* 0xfffffffc06067812 */ /* 0x000fca00078ec0ff */
[----:B------:R-:W-:Y:S02]  /*0180*/  IMAD.IADD R21, R21, 0x1, -R6 ;  /* 0x0000000115157824 */ /* 0x000fe400078e0a06 */
[----:B------:R-:W1:Y:S02]  /*0190*/  LDC.64 R6, c[0x0][0x280] ;  /* 0x0000a000ff067b82 */ /* 0x000e640000000a00 */
[----:B--2---:R-:W-:-:S05]  /*01a0*/  IMAD.WIDE R8, R21, 0x8, R8 ;  /* 0x0000000815087825 */ /* 0x004fca00078e0208 */
[----:B------:R2:W3:Y:S01]  /*01b0*/  @!P0 LDG.E.EL.64 R18, desc[UR4][R8.64] ;  /* 0x0000000408128981 */ /* 0x0004e2000c2e1b00 */
[----:B----4-:R-:W-:Y:S01]  /*01c0*/  IMAD.WIDE R24, R22, 0x8, R4 ;  /* 0x0000000816187825 */ /* 0x010fe200078e0204 */
[----:B------:R-:W-:Y:S01]  /*01d0*/  SHF.R.S32.HI R3, RZ, 0x18, R2 ;  /* 0x00000018ff037819 */ /* 0x000fe20000011402 */
[----:B------:R-:W4:Y:S03]  /*01e0*/  LDC.64 R4, c[0x0][0x288] ;  /* 0x0000a200ff047b82 */ /* 0x000f260000000a00 */
[----:B------:R-:W3:Y:S01]  /*01f0*/  @!P0 LDG.E.EL.64 R16, desc[UR4][R24.64] ;  /* 0x0000000418108981 */ /* 0x000ee2000c2e1b00 */
[----:B-----5:R-:W-:-:S04]  /*0200*/  IMAD.WIDE R26, R21, 0x8, R26 ;  /* 0x00000008151a7825 */ /* 0x020fc800078e021a */
[----:B--2---:R-:W2:Y:S01]  /*0210*/  LDC.64 R8, c[0x0][0x250] ;  /* 0x00009400ff087b82 */ /* 0x004ea20000000a00 */
[----:B------:R5:W3:Y:S01]  /*0220*/  @!P0 LDG.E.EL.64 R10, desc[UR4][R26.64] ;  /* 0x000000041a0a8981 */ /* 0x000ae2000c2e1b00 */
[----:B-1----:R-:W-:-:S05]  /*0230*/  IMAD.WIDE R6, R22, 0x8, R6 ;  /* 0x0000000816067825 */ /* 0x002fca00078e0206 */
[----:B------:R1:W3:Y:S01]  /*0240*/  @!P0 LDG.E.EL.64 R12, desc[UR4][R6.64] ;  /* 0x00000004060c8981 */ /* 0x0002e2000c2e1b00 */
[----:B------:R-:W-:Y:S01]  /*0250*/  SGXT R3, R3, 0x1 ;  /* 0x000000010303781a */ /* 0x000fe20000000200 */
[----:B-----5:R-:W5:Y:S03]  /*0260*/  LDC.64 R26, c[0x0][0x240] ;  /* 0x00009000ff1a7b82 */ /* 0x020f660000000a00 */
[----:B------:R-:W-:-:S04]  /*0270*/  LEA.HI R3, R3, R0, RZ, 0x4 ;  /* 0x0000000003037211 */ /* 0x000fc800078f20ff */
[----:B------:R-:W-:-:S04]  /*0280*/  SHF.R.S32.HI R29, RZ, 0x4, R3 ;  /* 0x00000004ff1d7819 */ /* 0x000fc80000011403 */
[----:B------:R-:W-:Y:S02]  /*0290*/  LEA.HI R2, R29, R29, RZ, 0x4 ;  /* 0x0000001d1d027211 */ /* 0x000fe400078f20ff */
[----:B-1----:R-:W-:Y:S02]  /*02a0*/  CS2R R6, SRZ ;  /* 0x0000000000067805 */ /* 0x002fe4000001ff00 */
[----:B------:R-:W-:Y:S01]  /*02b0*/  LOP3.LUT R2, R2, 0xfffffff0, RZ, 0xc0, !PT ;  /* 0xfffffff002027812 */ /* 0x000fe200078ec0ff */
[----:B----4-:R-:W-:-:S04]  /*02c0*/  IMAD.WIDE R22, R22, 0x4, R4 ;  /* 0x0000000416167825 */ /* 0x010fc800078e0204 */
[----:B------:R-:W-:Y:S01]  /*02d0*/  IMAD.IADD R3, R29, 0x1, -R2 ;  /* 0x000000011d037824 */ /* 0x000fe200078e0a02 */
[----:B------:R1:W4:Y:S01]  /*02e0*/  @!P0 LDG.E.EL R6, desc[UR4][R22.64] ;  /* 0x0000000416068981 */ /* 0x000322000c2e1900 */
[----:B------:R-:W-:Y:S02]  /*02f0*/  IMAD.MOV.U32 R2, RZ, RZ, RZ ;  /* 0x000000ffff027224 */ /* 0x000fe400078e00ff */
[----:B0-----:R-:W-:Y:S01]  /*0300*/  IMAD.WIDE R24, R3, 0x4, R14 ;  /* 0x0000000403187825 */ /* 0x001fe200078e020e */
[----:B------:R-:W-:-:S03]  /*0310*/  CS2R R4, SRZ ;  /* 0x0000000000047805 */ /* 0x000fc6000001ff00 */
[----:B--2---:R-:W-:Y:S01]  /*0320*/  IMAD.WIDE R14, R3, 0x4, R8 ;  /* 0x00000004030e7825 */ /* 0x004fe200078e0208 */
[----:B-1----:R-:W0:Y:S02]  /*0330*/  LDC.64 R22, c[0x0][0x248] ;  /* 0x00009200ff167b82 */ /* 0x002e240000000a00 */
[----:B------:R1:W2:Y:S04]  /*0340*/  @!P0 LDG.E.EL R4, desc[UR4][R24.64] ;  /* 0x0000000418048981 */ /* 0x0002a8000c2e1900 */
[----:B------:R5:W2:Y:S02]  /*0350*/  @!P0 LDG.E.EL R2, desc[UR4][R14.64] ;  /* 0x000000040e028981 */ /* 0x000aa4000c2e1900 */
[----:B-1----:R-:W1:Y:S08]  /*0360*/  LDC.64 R24, c[0x0][0x218] ;  /* 0x00008600ff187b82 */ /* 0x002e700000000a00 */
[----:B-----5:R-:W5:Y:S01]  /*0370*/  LDC.64 R14, c[0x0][0x220] ;  /* 0x00008800ff0e7b82 */ /* 0x020f620000000a00 */
[----:B------:R-:W-:Y:S01]  /*0380*/  CS2R R8, SRZ ;  /* 0x0000000000087805 */ /* 0x000fe2000001ff00 */
[----:B------:R-:W-:-:S05]  /*0390*/  IMAD.WIDE R26, R0, 0x4, R26 ;  /* 0x00000004001a7825 */ /* 0x000fca00078e021a */
[----:B------:R0:W2:Y:S02]  /*03a0*/  @!P0 LDG.E R9, desc[UR4][R26.64] ;  /* 0x000000041a098981 */ /* 0x0000a4000c1e1900 */
[----:B0-----:R-:W-:Y:S02]  /*03b0*/  IMAD.WIDE R26, R3, 0x4, R22 ;  /* 0x00000004031a7825 */ /* 0x001fe400078e0216 */
[----:B------:R-:W0:Y:S03]  /*03c0*/  LDC.64 R22, c[0x0][0x230] ;  /* 0x00008c00ff167b82 */ /* 0x000e260000000a00 */
[----:B------:R5:W2:Y:S01]  /*03d0*/  @!P0 LDG.E.EL R20, desc[UR4][R26.64] ;  /* 0x000000041a148981 */ /* 0x000aa2000c2e1900 */
[----:B-1----:R-:W-:-:S05]  /*03e0*/  IMAD.WIDE R24, R0, 0x4, R24 ;  /* 0x0000000400187825 */ /* 0x002fca00078e0218 */
[----:B------:R1:W2:Y:S01]  /*03f0*/  @!P0 LDG.E R7, desc[UR4][R24.64] ;  /* 0x0000000418078981 */ /* 0x0002a2000c1e1900 */
[----:B-----5:R-:W-:Y:S02]  /*0400*/  IMAD.WIDE R26, R3, 0x4, R14 ;  /* 0x00000004031a7825 */ /* 0x020fe400078e020e */
[----:B------:R-:W5:Y:S02]  /*0410*/  LDC.64 R14, c[0x0][0x238] ;  /* 0x00008e00ff0e7b82 */ /* 0x000f640000000a00 */
[----:B-1----:R-:W-:-:S06]  /*0420*/  IMAD.MOV.U32 R24, RZ, RZ, RZ ;  /* 0x000000ffff187224 */ /* 0x002fcc00078e00ff */
[----:B------:R1:W2:Y:S01]  /*0430*/  @!P0 LDG.E.EL R24, desc[UR4][R26.64] ;  /* 0x000000041a188981 */ /* 0x0002a2000c2e1900 */
[----:B0-----:R-:W-:-:S05]  /*0440*/  IMAD.WIDE R22, R3, 0x4, R22 ;  /* 0x0000000403167825 */ /* 0x001fca00078e0216 */
[----:B------:R0:W4:Y:S01]  /*0450*/  @!P0 LDG.E.EL R8, desc[UR4][R22.64] ;  /* 0x0000000416088981 */ /* 0x000122000c2e1900 */
[----:B-----5:R-:W-:-:S05]  /*0460*/  IMAD.WIDE R14, R3, 0x4, R14 ;  /* 0x00000004030e7825 */ /* 0x020fca00078e020e */
[----:B------:R5:W4:Y:S01]  /*0470*/  @!P0 LDG.E.EL R5, desc[UR4][R14.64] ;  /* 0x000000040e058981 */ /* 0x000b22000c2e1900 */
[----:B------:R-:W-:Y:S01]  /*0480*/  IMAD.SHL.U32 R29, R29, 0x4, RZ ;  /* 0x000000041d1d7824 */ /* 0x000fe200078e00ff */
[----:B---3--:R-:W-:-:S04]  /*0490*/  SHF.R.U32.HI R28, RZ, 0x1e, R19 ;  /* 0x0000001eff1c7819 */ /* 0x008fc80000011613 */
[----:B------:R-:W-:Y:S02]  /*04a0*/  LOP3.LUT R28, R28, 0x2, RZ, 0xc0, !PT ;  /* 0x000000021c1c7812 */ /* 0x000fe400078ec0ff */
[----:B------:R-:W-:Y:S02]  /*04b0*/  SHF.R.U32.HI R25, RZ, 0x1c, R17 ;  /* 0x0000001cff197819 */ /* 0x000fe40000011611 */
[----:B-1----:R-:W-:Y:S02]  /*04c0*/  IADD3 R26, P1, R18, R28, RZ ;  /* 0x0000001c121a7210 */ /* 0x002fe40007f3e0ff */
[C---:B------:R-:W-:Y:S02]  /*04d0*/  LEA R27, P2, R16.reuse, UR6, 0x2 ;  /* 0x00000006101b7c11 */ /* 0x040fe4000f8410ff */
[----:B------:R-:W-:Y:S01]  /*04e0*/  LOP3.LUT R18, R25, 0x8, RZ, 0xc0, !PT ;  /* 0x0000000819127812 */ /* 0x000fe200078ec0ff */
[----:B------:R-:W-:Y:S01]  /*04f0*/  IMAD.X R19, RZ, RZ, R19, P1 ;  /* 0x000000ffff137224 */ /* 0x000fe200008e0613 */
[----:B------:R-:W-:-:S02]  /*0500*/  LEA.HI.X R16, R16, UR7, R17, 0x2, P2 ;  /* 0x0000000710107c11 */ /* 0x000fc400090f1411 */
[----:B0-----:R-:W-:Y:S02]  /*0510*/  IADD3 R22, P1, R18, R27, RZ ;  /* 0x0000001b12167210 */ /* 0x001fe40007f3e0ff */
[C---:B------:R-:W-:Y:S02]  /*0520*/  SHF.L.U64.HI R17, R26.reuse, 0x3, R19 ;  /* 0x000000031a117819 */ /* 0x040fe40000010213 */
[----:B------:R-:W-:Y:S02]  /*0530*/  SHF.L.U32 R19, R26, 0x3, RZ ;  /* 0x000000031a137819 */ /* 0x000fe400000006ff */
[----:B------:R-:W-:Y:S02]  /*0540*/  LEA R23, P2, R12, UR6, 0x2 ;  /* 0x000000060c177c11 */ /* 0x000fe4000f8410ff */
[----:B------:R-:W-:Y:S01]  /*0550*/  SHF.R.U32.HI R18, RZ, 0x1c, R13 ;  /* 0x0000001cff127819 */ /* 0x000fe2000001160d */
[----:B------:R-:W-:Y:S01]  /*0560*/  IMAD.X R16, RZ, RZ, R16, P1 ;  /* 0x000000ffff107224 */ /* 0x000fe200008e0610 */
[----:B-----5:R-:W-:-:S02]  /*0570*/  IADD3 R14, P1, R19, R22, RZ ;  /* 0x00000016130e7210 */ /* 0x020fc40007f3e0ff */
[----:B------:R-:W-:Y:S02]  /*0580*/  LEA.HI.X R12, R12, UR7, R13, 0x2, P2 ;  /* 0x000000070c0c7c11 */ /* 0x000fe400090f140d */
[----:B------:R-:W-:Y:S02]  /*0590*/  LOP3.LUT R18, R18, 0x8, RZ, 0xc0, !PT ;  /* 0x0000000812127812 */ /* 0x000fe400078ec0ff */
[----:B------:R-:W-:Y:S02]  /*05a0*/  SHF.R.U32.HI R13, RZ, 0x1e, R11 ;  /* 0x0000001eff0d7819 */ /* 0x000fe4000001160b */
[----:B------:R-:W-:Y:S02]  /*05b0*/  IADD3.X R15, R17, R16, RZ, P1, !PT ;  /* 0x00000010110f7210 */ /* 0x000fe40000ffe4ff */
[----:B------:R-:W-:Y:S02]  /*05c0*/  IADD3 R18, P1, R18, R23, RZ ;  /* 0x0000001712127210 */ /* 0x000fe40007f3e0ff */
[----:B------:R-:W-:-:S03]  /*05d0*/  LOP3.LUT R13, R13, 0x2, RZ, 0xc0, !PT ;  /* 0x000000020d0d7812 */ /* 0x000fc600078ec0ff */
[----:B------:R-:W-:Y:S01]  /*05e0*/  IMAD.X R12, RZ, RZ, R12, P1 ;  /* 0x000000ffff0c7224 */ /* 0x000fe200008e060c */
[----:B------:R-:W-:Y:S02]  /*05f0*/  IADD3 R13, P2, R10, R13, RZ ;  /* 0x0000000d0a0d7210 */ /* 0x000fe40007f5e0ff */
[----:B------:R-:W-:Y:S02]  /*0600*/  IADD3 R10, P1, R18, R19, RZ ;  /* 0x00000013120a7210 */ /* 0x000fe40007f3e0ff */
[----:B------:R-:W-:Y:S01]  /*0610*/  IADD3.X R26, RZ, R11, RZ, P2, !PT ;  /* 0x0000000bff1a7210 */ /* 0x000fe200017fe4ff */
[C---:B------:R-:W-:Y:S01]  /*0620*/  IMAD.SHL.U32 R19, R13.reuse, 0x8, RZ ;  /* 0x000000080d137824 */ /* 0x040fe200078e00ff */
[----:B------:R-:W-:Y:S02]  /*0630*/  IADD3.X R11, R12, R17, RZ, P1, !PT ;  /* 0x000000110c0b7210 */ /* 0x000fe40000ffe4ff */
[----:B------:R-:W-:Y:S02]  /*0640*/  SHF.L.U64.HI R13, R13, 0x3, R26 ;  /* 0x000000030d0d7819 */ /* 0x000fe4000001021a */
[----:B------:R-:W-:-:S02]  /*0650*/  CS2R R26, SRZ ;  /* 0x00000000001a7805 */ /* 0x000fc4000001ff00 */
[----:B------:R-:W-:Y:S01]  /*0660*/  IADD3 R22, P1, R19, R22, RZ ;  /* 0x0000001613167210 */ /* 0x000fe20007f3e0ff */
[----:B------:R-:W-:Y:S01]  /*0670*/  IMAD.WIDE R10, R29, 0x4, R10 ;  /* 0x000000041d0a7825 */ /* 0x000fe200078e020a */
[----:B------:R-:W-:-:S03]  /*0680*/  MOV R25, RZ ;  /* 0x000000ff00197202 */ /* 0x000fc60000000f00 */
[----:B------:R-:W-:Y:S01]  /*0690*/  IMAD.WIDE R14, R29, 0x4, R14 ;  /* 0x000000041d0e7825 */ /* 0x000fe200078e020e */
[----:B------:R0:W3:Y:S03]  /*06a0*/  @!P0 LDG.E.EL R26, desc[UR4][R10.64] ;  /* 0x000000040a1a8981 */ /* 0x0000e6000c2e1900 */
[----:B------:R-:W-:Y:S01]  /*06b0*/  IMAD.X R23, R13, 0x1, R16, P1 ;  /* 0x000000010d177824 */ /* 0x000fe200008e0610 */
[----:B------:R1:W3:Y:S01]  /*06c0*/  @!P0 LDG.E.EL R25, desc[UR4][R14.64] ;  /* 0x000000040e198981 */ /* 0x0002e2000c2e1900 */
[----:B------:R-:W5:Y:S01]  /*06d0*/  LDC.64 R16, c[0x0][0x258] ;  /* 0x00009600ff107b82 */ /* 0x000f620000000a00 */
[----:B------:R-:W-:-:S07]  /*06e0*/  IADD3 R18, P1, R19, R18, RZ ;  /* 0x0000001213127210 */ /* 0x000fce0007f3e0ff */
[----:B0-----:R-:W0:Y:S01]  /*06f0*/  LDC.64 R10, c[0x0][0x260] ;  /* 0x00009800ff0a7b82 */ /* 0x001e220000000a00 */
[----:B------:R-:W-:-:S07]  /*0700*/  IADD3.X R19, R13, R12, RZ, P1, !PT ;  /* 0x0000000c0d137210 */ /* 0x000fce0000ffe4ff */
[----:B-1----:R-:W1:Y:S08]  /*0710*/  LDC.64 R14, c[0x0][0x2a0] ;  /* 0x0000a800ff0e7b82 */ /* 0x002e700000000a00 */
[----:B------:R-:W2:Y:S01]  /*0720*/  LDC.64 R12, c[0x0][0x290] ;  /* 0x0000a400ff0c7b82 */ /* 0x000ea20000000a00 */
[----:B------:R-:W-:-:S04]  /*0730*/  IMAD.WIDE R22, R29, 0x4, R22 ;  /* 0x000000041d167825 */ /* 0x000fc800078e0216 */
[----:B------:R-:W-:Y:S01]  /*0740*/  IMAD.WIDE R18, R29, 0x4, R18 ;  /* 0x000000041d127825 */ /* 0x000fe200078e0212 */
[----:B------:R-:W-:Y:S01]  /*0750*/  CS2R R28, SRZ ;  /* 0x00000000001c7805 */ /* 0x000fe2000001ff00 */
[----:B------:R0:W3:Y:S02]  /*0760*/  @!P0 LDG.E.EL R27, desc[UR4][R22.64] ;  /* 0x00000004161b8981 */ /* 0x0000e4000c2e1900 */
[----:B-----5:R-:W-:-:S03]  /*0770*/  IMAD.WIDE R16, R3, 0x4, R16 ;  /* 0x0000000403107825 */ /* 0x020fc600078e0210 */
[----:B------:R5:W3:Y:S01]  /*0780*/  @!P0 LDG.E.EL R28, desc[UR4][R18.64] ;  /* 0x00000004121c8981 */ /* 0x000ae2000c2e1900 */
[----:B0-----:R-:W-:-:S03]  /*0790*/  IMAD.WIDE R10, R3, 0x4, R10 ;  /* 0x00000004030a7825 */ /* 0x001fc600078e020a */
[----:B------:R0:W3:Y:S01]  /*07a0*/  @!P0 LDG.E.EL R29, desc[UR4][R16.64] ;  /* 0x00000004101d8981 */ /* 0x0000e2000c2e1900 */
[----:B------:R-:W-:Y:S02]  /*07b0*/  IMAD.MOV.U32 R3, RZ, RZ, RZ ;  /* 0x000000ffff037224 */ /* 0x000fe400078e00ff */
[----:B-1----:R-:W-:Y:S01]  /*07c0*/  IMAD.WIDE R14, R21, 0x4, R14 ;  /* 0x00000004150e7825 */ /* 0x002fe200078e020e */
[----:B------:R-:W-:-:S03]  /*07d0*/  HFMA2.MMA R21, -RZ, RZ, 0, 0 ;  /* 0x00000000ff157435 */ /* 0x000fc600000001ff */
[----:B------:R-:W3:Y:S01]  /*07e0*/  @!P0 LDG.E.EL R3, desc[UR4][R10.64] ;  /* 0x000000040a038981 */ /* 0x000ee2000c2e1900 */
[----:B------:R-:W-:Y:S02]  /*07f0*/  IMAD.MOV.U32 R22, RZ, RZ, RZ ;  /* 0x000000ffff167224 */ /* 0x000fe400078e00ff */
[----:B--2---:R-:W-:-:S04]  /*0800*/  IMAD.WIDE R12, R0, 0x4, R12 ;  /* 0x00000004000c7825 */ /* 0x004fc800078e020c */
[----:B------:R-:W2:Y:S04]  /*0810*/  @!P0 LDG.E.EL R22, desc[UR4][R14.64] ;  /* 0x000000040e168981 */ /* 0x000ea8000c2e1900 */
[----:B------:R1:W2:Y:S01]  /*0820*/  @!P0 LDG.E R21, desc[UR4][R12.64] ;  /* 0x000000040c158981 */ /* 0x0002a2000c1e1900 */
[----:B------:R-:W-:Y:S01]  /*0830*/  FADD R4, R4, 9.9999997473787516356e-06 ;  /* 0x3727c5ac04047421 */ /* 0x000fe20000000000 */
[----:B------:R-:W-:-:S03]  /*0840*/  FADD R2, R2, 9.9999997473787516356e-06 ;  /* 0x3727c5ac02027421 */ /* 0x000fc60000000000 */
[----:B-----5:R-:W5:Y:S08]  /*0850*/  MUFU.SQRT R18, R4 ;  /* 0x0000000400127308 */ /* 0x020f700000002000 */
[----:B0-----:R-:W0:Y:S01]  /*0860*/  MUFU.SQRT R16, R2 ;  /* 0x0000000200107308 */ /* 0x001e220000002000 */
[C---:B-----5:R-:W-:Y:S02]  /*0870*/  FSETP.GT.AND P1, PT, R18.reuse, 8.50705917302346158658e+37, PT ;  /* 0x7e8000001200780b */ /* 0x060fe40003f24000 */
[----:B------:R-:W-:-:S02]  /*0880*/  FSETP.GEU.AND P3, PT, R18, 1.175494350822287508e-38, PT ;  /* 0x008000001200780b */ /* 0x000fc40003f6e000 */
[C---:B0-----:R-:W-:Y:S02]  /*0890*/  FSETP.GT.AND P2, PT, R16.reuse, 8.50705917302346158658e+37, PT ;  /* 0x7e8000001000780b */ /* 0x041fe40003f44000 */
[----:B------:R-:W-:-:S07]  /*08a0*/  FSETP.GEU.AND P4, PT, R16, 1.175494350822287508e-38, PT ;  /* 0x008000001000780b */ /* 0x000fce0003f8e000 */
[----:B------:R-:W-:-:S04]  /*08b0*/  @P1 FMUL R18, R18, 0.25 ;  /* 0x3e80000012121820 */ /* 0x000fc80000400000 */
[----:B------:R-:W-:Y:S01]  /*08c0*/  @!P3 FMUL R18, R18, 16777216 ;  /* 0x4b8000001212b820 */ /* 0x000fe20000400000 */
[----:B------:R-:W-:-:S04]  /*08d0*/  @P2 FMUL R16, R16, 0.25 ;  /* 0x3e80000010102820 */ /* 0x000fc80000400000 */
[----:B------:R-:W-:Y:S01]  /*08e0*/  @!P4 FMUL R16, R16, 16777216 ;  /* 0x4b8000001010c820 */ /* 0x000fe20000400000 */
[----:B------:R-:W0:Y:S01]  /*08f0*/  MUFU.RCP R18, R18 ;  /* 0x0000001200127308 */ /* 0x000e220000001000 */
[----:B-1----:R-:W-:-:S07]  /*0900*/  MOV R13, 0x3e800000 ;  /* 0x3e800000000d7802 */ /* 0x002fce0000000f00 */
[----:B------:R-:W1:Y:S01]  /*0910*/  MUFU.RCP R16, R16 ;  /* 0x0000001000107308 */ /* 0x000e620000001000 */
[C---:B------:R-:W-:Y:S02]  /*0920*/  FSEL R11, R13.reuse, 1, P1 ;  /* 0x3f8000000d0b7808 */ /* 0x040fe40000800000 */
[----:B------:R-:W-:-:S03]  /*0930*/  FSEL R13, R13, 1, P2 ;  /* 0x3f8000000d0d7808 */ /* 0x000fc60001000000 */
[----:B------:R-:W-:Y:S02]  /*0940*/  @!P3 FMUL R11, R11, 16777216 ;  /* 0x4b8000000b0bb820 */ /* 0x000fe40000400000 */
[----:B------:R-:W-:Y:S01]  /*0950*/  @!P4 FMUL R13, R13, 16777216 ;  /* 0x4b8000000d0dc820 */ /* 0x000fe20000400000 */
[----:B------:R-:W-:Y:S01]  /*0960*/  FADD R7, -R24, R7 ;  /* 0x0000000718077221 */ /* 0x000fe20000000100 */
[----:B0-----:R-:W-:Y:S01]  /*0970*/  FMUL R2, R18, R11 ;  /* 0x0000000b12027220 */ /* 0x001fe20000400000 */
[----:B------:R-:W-:Y:S01]  /*0980*/  FADD R20, -R20, R9 ;  /* 0x0000000914147221 */ /* 0x000fe20000000100 */
[----:B------:R-:W0:Y:S01]  /*0990*/  LDC.64 R10, c[0x0][0x210] ;  /* 0x00008400ff0a7b82 */ /* 0x000e220000000a00 */
[----:B-1----:R-:W-:Y:S01]  /*09a0*/  FMUL R13, R16, R13 ;  /* 0x0000000d100d7220 */ /* 0x002fe20000400000 */
[----:B------:R-:W-:-:S03]  /*09b0*/  FMUL R2, R2, R7 ;  /* 0x0000000702027220 */ /* 0x000fc60000400000 */
[----:B------:R-:W-:Y:S01]  /*09c0*/  FMUL R20, R13, R20 ;  /* 0x000000140d147220 */ /* 0x000fe20000400000 */
[----:B----4-:R-:W-:Y:S01]  /*09d0*/  FFMA R2, R2, R8, R5 ;  /* 0x0000000802027223 */ /* 0x010fe20000000005 */
[----:B0-----:R-:W-:-:S04]  /*09e0*/  IMAD.WIDE R10, R0, 0x4, R10 ;  /* 0x00000004000a7825 */ /* 0x001fc800078e020a */
[----:B---3--:R-:W-:-:S04]  /*09f0*/  FADD R26, R26, -R25 ;  /* 0x800000191a1a7221 */ /* 0x008fc80000000000 */
[----:B------:R-:W-:Y:S01]  /*0a00*/  FFMA R25, R26, R6, R25 ;  /* 0x000000061a197223 */ /* 0x000fe20000000019 */
[----:B------:R-:W-:-:S04]  /*0a10*/  FADD R28, R28, -R27 ;  /* 0x8000001b1c1c7221 */ /* 0x000fc80000000000 */
[----:B------:R-:W-:Y:S01]  /*0a20*/  FFMA R28, R28, R6, R27 ;  /* 0x000000061c1c7223 */ /* 0x000fe2000000001b */
[----:B------:R-:W-:-:S03]  /*0a30*/  FFMA R3, R20, R29, R3 ;  /* 0x0000001d14037223 */ /* 0x000fc60000000003 */
[----:B------:R-:W-:Y:S01]  /*0a40*/  FADD R28, -R25, R28 ;  /* 0x0000001c191c7221 */ /* 0x000fe20000000100 */
[----:B------:R-:W-:-:S03]  /*0a50*/  FADD R2, R3, R2 ;  /* 0x0000000203027221 */ /* 0x000fc60000000000 */
[----:B--2---:R-:W-:Y:S01]  /*0a60*/  FFMA R22, R28, R22, R25 ;  /* 0x000000161c167223 */ /* 0x004fe20000000019 */
[----:B------:R-:W-:-:S04]  /*0a70*/  FADD R21, R2, R21 ;  /* 0x0000001502157221 */ /* 0x000fc80000000000 */
[C---:B------:R-:W-:Y:S01]  /*0a80*/  FADD R2, R21.reuse, R22 ;  /* 0x0000001615027221 */ /* 0x040fe20000000000 */
[----:B------:R-:W-:-:S04]  /*0a90*/  FSETP.GEU.AND P1, PT, R21, -R22, PT ;  /* 0x800000161500720b */ /* 0x000fc80003f2e000 */
[----:B------:R-:W-:Y:S01]  /*0aa0*/  FSEL R3, R2, RZ, P1 ;  /* 0x000000ff02037208 */ /* 0x000fe20000800000 */
[----:B------:R-:W-:Y:S08]  /*0ab0*/  @P0 EXIT ;  /* 0x000000000000094d */ /* 0x000ff00003800000 */
[----:B------:R-:W-:Y:S01]  /*0ac0*/  STG.E desc[UR4][R10.64], R3 ;  /* 0x000000030a007986 */ /* 0x000fe2000c101904 */
[----:B------:R-:W-:Y:S05]  /*0ad0*/  EXIT ;  /* 0x000000000000794d */ /* 0x000fea0003800000 */
.L_x_0:
[----:B------:R-:W-:-:S00]  /*0ae0*/  BRA `(.L_x_0) ;  /* 0xfffffffc00fc7947 */ /* 0x000fc0000383ffff */
[----:B------:R-:W-:-:S00]  /*0af0*/  NOP ;  /* 0x0000000000007918 */ /* 0x000fc00000000000 */
        /* <DEDUP_REMOVED lines=8> */
.L_x_1:


//--------------------- .nv.global.init           --------------------------
	.section	.nv.global.init,"aw",@progbits
.nv.global.init:
	.type		_$_str,@object
	.size		_$_str,(_$_str_$_2 - _$_str)
_$_str:
        /*0000*/ 	.byte	0x5f, 0x5f, 0x43, 0x55, 0x44, 0x41, 0x5f, 0x46, 0x54, 0x5a, 0x00
	.type		_$_str_$_2,@object
	.size		_$_str_$_2,(.L_1 - _$_str_$_2)
_$_str_$_2:
        /*000b*/ 	.byte	0x5f, 0x5f, 0x43, 0x55, 0x44, 0x41, 0x5f, 0x50, 0x52, 0x45, 0x43, 0x5f, 0x53, 0x51, 0x52, 0x54
        /*001b*/ 	.byte	0x00
.L_1:


//--------------------- .nv.constant0.triton_poi_fused__native_batch_norm_legit_no_training__unsafe_index_add_mul_relu_sub_43 --------------------------
	.section	.nv.constant0.triton_poi_fused__native_batch_norm_legit_no_training__unsafe_index_add_mul_relu_sub_43,"a",@progbits
	.sectionflags	@""
	.align	4
.nv.constant0.triton_poi_fused__native_batch_norm_legit_no_training__unsafe_index_add_mul_relu_sub_43:
	.zero		684
